	.headerflags	@"EF_CUDA_TEXMODE_UNIFIED EF_CUDA_64BIT_ADDRESS EF_CUDA_ACCELERATORS EF_CUDA_SM90 EF_CUDA_VIRTUAL_SM(EF_CUDA_SM90)"
	.elftype	@"ET_EXEC"


//--------------------- .nv.info                  --------------------------
	.section	.nv.info,"",@"SHT_CUDA_INFO"
	.align	4


	//----- nvinfo : EIATTR_REGCOUNT
	.align		4
        /*0000*/ 	.byte	0x04, 0x2f
        /*0002*/ 	.short	(.L_3 - .L_2)
	.align		4
.L_2:
        /*0004*/ 	.word	index@(triton_poi_fused__native_batch_norm_legit_no_training_add_convolution_relu_threshold_backward_2)
        /*0008*/ 	.word	0x0000001e


	//----- nvinfo : EIATTR_MIN_STACK_SIZE
	.align		4
.L_3:
        /*000c*/ 	.byte	0x04, 0x12
        /*000e*/ 	.short	(.L_5 - .L_4)
	.align		4
.L_4:
        /*0010*/ 	.word	index@(triton_poi_fused__native_batch_norm_legit_no_training_add_convolution_relu_threshold_backward_2)
        /*0014*/ 	.word	0x00000000


	//----- nvinfo : EIATTR_FRAME_SIZE
	.align		4
.L_5:
        /*0018*/ 	.byte	0x04, 0x11
        /*001a*/ 	.short	(.L_7 - .L_6)
	.align		4
.L_6:
        /*001c*/ 	.word	index@(triton_poi_fused__native_batch_norm_legit_no_training_add_convolution_relu_threshold_backward_2)
        /*0020*/ 	.word	0x00000000


	//----- nvinfo : EIATTR_MIN_STACK_SIZE
	.align		4
.L_7:
        /*0024*/ 	.byte	0x04, 0x12
        /*0026*/ 	.short	(.L_9 - .L_8)
	.align		4
.L_8:
        /*0028*/ 	.word	index@(triton_poi_fused__native_batch_norm_legit_no_training_add_convolution_relu_threshold_backward_2)
        /*002c*/ 	.word	0x00000000
.L_9:


//--------------------- .nv.info.triton_poi_fused__native_batch_norm_legit_no_training_add_convolution_relu_threshold_backward_2 --------------------------
	.section	.nv.info.triton_poi_fused__native_batch_norm_legit_no_training_add_convolution_relu_threshold_backward_2,"",@"SHT_CUDA_INFO"
	.sectionflags	@""
	.align	4


	//----- nvinfo : EIATTR_CUDA_API_VERSION
	.align		4
        /*0000*/ 	.byte	0x04, 0x37
        /*0002*/ 	.short	(.L_11 - .L_10)
.L_10:
        /*0004*/ 	.word	0x0000007c


	//----- nvinfo : EIATTR_KPARAM_INFO
	.align		4
.L_11:
        /*0008*/ 	.byte	0x04, 0x17
        /*000a*/ 	.short	(.L_13 - .L_12)
.L_12:
        /*000c*/ 	.word	0x00000000
        /*0010*/ 	.short	0x0009
        /*0012*/ 	.short	0x0048
        /*0014*/ 	.byte	0x00, 0xf0, 0x11, 0x00


	//----- nvinfo : EIATTR_KPARAM_INFO
	.align		4
.L_13:
        /*0018*/ 	.byte	0x04, 0x17
        /*001a*/ 	.short	(.L_15 - .L_14)
.L_14:
        /*001c*/ 	.word	0x00000000
        /*0020*/ 	.short	0x0008
        /*0022*/ 	.short	0x0040
        /*0024*/ 	.byte	0x00, 0xf4, 0x21, 0x00


	//----- nvinfo : EIATTR_KPARAM_INFO
	.align		4
.L_15:
        /*0028*/ 	.byte	0x04, 0x17
        /*002a*/ 	.short	(.L_17 - .L_16)
.L_16:
        /*002c*/ 	.word	0x00000000
        /*0030*/ 	.short	0x0007
        /*0032*/ 	.short	0x0038
        /*0034*/ 	.byte	0x00, 0xf4, 0x21, 0x00


	//----- nvinfo : EIATTR_KPARAM_INFO
	.align		4
.L_17:
        /*0038*/ 	.byte	0x04, 0x17
        /*003a*/ 	.short	(.L_19 - .L_18)
.L_18:
        /*003c*/ 	.word	0x00000000
        /*0040*/ 	.short	0x0006
        /*0042*/ 	.short	0x0030
        /*0044*/ 	.byte	0x00, 0xf4, 0x21, 0x00


	//----- nvinfo : EIATTR_KPARAM_INFO
	.align		4
.L_19:
        /*0048*/ 	.byte	0x04, 0x17
        /*004a*/ 	.short	(.L_21 - .L_20)
.L_20:
        /*004c*/ 	.word	0x00000000
        /*0050*/ 	.short	0x0005
        /*0052*/ 	.short	0x0028
        /*0054*/ 	.byte	0x00, 0xf4, 0x21, 0x00


	//----- nvinfo : EIATTR_KPARAM_INFO
	.align		4
.L_21:
        /*0058*/ 	.byte	0x04, 0x17
        /*005a*/ 	.short	(.L_23 - .L_22)
.L_22:
        /*005c*/ 	.word	0x00000000
        /*0060*/ 	.short	0x0004
        /*0062*/ 	.short	0x0020
        /*0064*/ 	.byte	0x00, 0xf4, 0x21, 0x00


	//----- nvinfo : EIATTR_KPARAM_INFO
	.align		4
.L_23:
        /*0068*/ 	.byte	0x04, 0x17
        /*006a*/ 	.short	(.L_25 - .L_24)
.L_24:
        /*006c*/ 	.word	0x00000000
        /*0070*/ 	.short	0x0003
        /*0072*/ 	.short	0x0018
        /*0074*/ 	.byte	0x00, 0xf4, 0x21, 0x00


	//----- nvinfo : EIATTR_KPARAM_INFO
	.align		4
.L_25:
        /*0078*/ 	.byte	0x04, 0x17
        /*007a*/ 	.short	(.L_27 - .L_26)
.L_26:
        /*007c*/ 	.word	0x00000000
        /*0080*/ 	.short	0x0002
        /*0082*/ 	.short	0x0010
        /*0084*/ 	.byte	0x00, 0xf4, 0x21, 0x00


	//----- nvinfo : EIATTR_KPARAM_INFO
	.align		4
.L_27:
        /*0088*/ 	.byte	0x04, 0x17
        /*008a*/ 	.short	(.L_29 - .L_28)
.L_28:
        /*008c*/ 	.word	0x00000000
        /*0090*/ 	.short	0x0001
        /*0092*/ 	.short	0x0008
        /*0094*/ 	.byte	0x00, 0xf4, 0x21, 0x00


	//----- nvinfo : EIATTR_KPARAM_INFO
	.align		4
.L_29:
        /*0098*/ 	.byte	0x04, 0x17
        /*009a*/ 	.short	(.L_31 - .L_30)
.L_30:
        /*009c*/ 	.word	0x00000000
        /*00a0*/ 	.short	0x0000
        /*00a2*/ 	.short	0x0000
        /*00a4*/ 	.byte	0x00, 0xf4, 0x21, 0x00


	//----- nvinfo : EIATTR_SPARSE_MMA_MASK
	.align		4
.L_31:
        /*00a8*/ 	.byte	0x03, 0x50
        /*00aa*/ 	.short	0x0000


	//----- nvinfo : EIATTR_MAXREG_COUNT
	.align		4
        /*00ac*/ 	.byte	0x03, 0x1b
        /*00ae*/ 	.short	0x00ff


	//----- nvinfo : EIATTR_EXIT_INSTR_OFFSETS
	.align		4
        /*00b0*/ 	.byte	0x04, 0x1c
        /*00b2*/ 	.short	(.L_33 - .L_32)


	//   ....[0]....
.L_32:
        /*00b4*/ 	.word	0x00000600


	//   ....[1]....
        /*00b8*/ 	.word	0x00000620


	//----- nvinfo : EIATTR_REQNTID
	.align		4
.L_33:
        /*00bc*/ 	.byte	0x04, 0x10
        /*00be*/ 	.short	(.L_35 - .L_34)
.L_34:
        /*00c0*/ 	.word	0x00000080
        /*00c4*/ 	.word	0x00000001
        /*00c8*/ 	.word	0x00000001


	//----- nvinfo : EIATTR_CBANK_PARAM_SIZE
	.align		4
.L_35:
        /*00cc*/ 	.byte	0x03, 0x19
        /*00ce*/ 	.short	0x004c


	//----- nvinfo : EIATTR_PARAM_CBANK
	.align		4
        /*00d0*/ 	.byte	0x04, 0x0a
        /*00d2*/ 	.short	(.L_37 - .L_36)
	.align		4
.L_36:
        /*00d4*/ 	.word	index@(.nv.constant0.triton_poi_fused__native_batch_norm_legit_no_training_add_convolution_relu_threshold_backward_2)
        /*00d8*/ 	.short	0x0210
        /*00da*/ 	.short	0x004c


	//----- nvinfo : EIATTR_SW_WAR
	.align		4
.L_37:
        /*00dc*/ 	.byte	0x04, 0x36
        /*00de*/ 	.short	(.L_39 - .L_38)
.L_38:
        /*00e0*/ 	.word	0x00000008
.L_39:


//--------------------- .nv.callgraph             --------------------------
	.section	.nv.callgraph,"",@"SHT_CUDA_CALLGRAPH"
	.align	4
	.sectionentsize	8
	.align		4
        /*0000*/ 	.word	0x00000000
	.align		4
        /*0004*/ 	.word	0xffffffff
	.align		4
        /*0008*/ 	.word	0x00000000
	.align		4
        /*000c*/ 	.word	0xfffffffe
	.align		4
        /*0010*/ 	.word	0x00000000
	.align		4
        /*0014*/ 	.word	0xfffffffd
	.align		4
        /*0018*/ 	.word	0x00000000
	.align		4
        /*001c*/ 	.word	0xfffffffc


//--------------------- .nv.constant4             --------------------------
	.section	.nv.constant4,"a",@progbits
	.align	8
	.align		8
.nv.constant4:
        /*0000*/ 	.dword	_$_str
	.align		8
        /*0008*/ 	.dword	_$_str_$_2


//--------------------- .text.triton_poi_fused__native_batch_norm_legit_no_training_add_convolution_relu_threshold_backward_2 --------------------------
	.section	.text.triton_poi_fused__native_batch_norm_legit_no_training_add_convolution_relu_threshold_backward_2,"ax",@progbits
	.align	128
        .global         triton_poi_fused__native_batch_norm_legit_no_training_add_convolution_relu_threshold_backward_2
        .type           triton_poi_fused__native_batch_norm_legit_no_training_add_convolution_relu_threshold_backward_2,@function
        .size           triton_poi_fused__native_batch_norm_legit_no_training_add_convolution_relu_threshold_backward_2,(.L_x_1 - triton_poi_fused__native_batch_norm_legit_no_training_add_convolution_relu_threshold_backward_2)
        .other          triton_poi_fused__native_batch_norm_legit_no_training_add_convolution_relu_threshold_backward_2,@"STO_CUDA_ENTRY STV_DEFAULT"
triton_poi_fused__native_batch_norm_legit_no_training_add_convolution_relu_threshold_backward_2:
.text.triton_poi_fused__native_batch_norm_legit_no_training_add_convolution_relu_threshold_backward_2:
[----:B------:R-:W0:Y:S01]  /*0000*/  LDC R1, c[0x0][0x28] ;  /* 0x00000a00ff017b82 */ /* 0x000e220000000800 */
[----:B------:R-:W1:Y:S07]  /*0010*/  S2R R0, SR_TID.X ;  /* 0x0000000000007919 */ /* 0x000e6e0000002100 */
[----:B------:R-:W2:Y:S01]  /*0020*/  LDC.64 R12, c[0x0][0x228] ;  /* 0x00008a00ff0c7b82 */ /* 0x000ea20000000a00 */
[----:B------:R-:W-:Y:S01]  /*0030*/  CS2R R16, SRZ ;  /* 0x0000000000107805 */ /* 0x000fe2000001ff00 */
[----:B------:R-:W-:Y:S01]  /*0040*/  ULDC.64 UR4, c[0x0][0x208] ;  /* 0x0000820000047ab9 */ /* 0x000fe20000000a00 */
[----:B------:R-:W3:Y:S05]  /*0050*/  S2R R15, SR_CTAID.X ;  /* 0x00000000000f7919 */ /* 0x000eea0000002500 */
[----:B------:R-:W4:Y:S08]  /*0060*/  LDC.64 R24, c[0x0][0x218] ;  /* 0x00008600ff187b82 */ /* 0x000f300000000a00 */
[----:B------:R-:W5:Y:S08]  /*0070*/  LDC.64 R20, c[0x0][0x220] ;  /* 0x00008800ff147b82 */ /* 0x000f700000000a00 */
[----:B------:R-:W2:Y:S08]  /*0080*/  LDC.64 R10, c[0x0][0x230] ;  /* 0x00008c00ff0a7b82 */ /* 0x000eb00000000a00 */
[----:B------:R-:W4:Y:S01]  /*0090*/  LDC.64 R6, c[0x0][0x238] ;  /* 0x00008e00ff067b82 */ /* 0x000f220000000a00 */
[----:B-1----:R-:W-:Y:S01]  /*00a0*/  IMAD.SHL.U32 R0, R0, 0x2, RZ ;  /* 0x0000000200007824 */ /* 0x002fe200078e00ff */
[----:B------:R-:W-:-:S02]  /*00b0*/  CS2R R8, SRZ ;  /* 0x0000000000087805 */ /* 0x000fc4000001ff00 */
[----:B---3--:R-:W-:-:S04]  /*00c0*/  SHF.R.S32.HI R2, RZ, 0x17, R15 ;  /* 0x00000017ff027819 */ /* 0x008fc8000001140f */
[----:B------:R-:W1:Y:S01]  /*00d0*/  LDC.64 R4, c[0x0][0x240] ;  /* 0x00009000ff047b82 */ /* 0x000e620000000a00 */
[----:B------:R-:W-:Y:S01]  /*00e0*/  LOP3.LUT R0, R0, 0xfe, RZ, 0xc0, !PT ;  /* 0x000000fe00007812 */ /* 0x000fe200078ec0ff */
[----:B------:R-:W-:Y:S01]  /*00f0*/  IMAD.MOV.U32 R14, RZ, RZ, RZ ;  /* 0x000000ffff0e7224 */ /* 0x000fe200078e00ff */
[----:B------:R-:W-:Y:S02]  /*0100*/  SGXT R2, R2, 0x1 ;  /* 0x000000010202781a */ /* 0x000fe40000000200 */
[----:B------:R-:W-:Y:S02]  /*0110*/  CS2R R18, SRZ ;  /* 0x0000000000127805 */ /* 0x000fe4000001ff00 */
[----:B------:R-:W-:Y:S02]  /*0120*/  LEA R15, R15, R0, 0x8 ;  /* 0x000000000f0f7211 */ /* 0x000fe400078e40ff */
[----:B------:R-:W-:Y:S01]  /*0130*/  CS2R R26, SRZ ;  /* 0x00000000001a7805 */ /* 0x000fe2000001ff00 */
[----:B------:R-:W-:Y:S01]  /*0140*/  ULDC.64 UR6, c[0x0][0x250] ;  /* 0x0000940000067ab9 */ /* 0x000fe20000000a00 */
[----:B------:R-:W-:-:S02]  /*0150*/  LEA.HI R2, R2, R15, RZ, 0x4 ;  /* 0x0000000f02027211 */ /* 0x000fc400078f20ff */
[----:B------:R-:W-:Y:S02]  /*0160*/  ISETP.GE.AND P0, PT, R15, 0x100, PT ;  /* 0x000001000f00780c */ /* 0x000fe40003f06270 */
[----:B------:R-:W-:-:S04]  /*0170*/  SHF.R.S32.HI R2, RZ, 0x4, R2 ;  /* 0x00000004ff027819 */ /* 0x000fc80000011402 */
[----:B------:R-:W-:-:S04]  /*0180*/  LEA.HI R0, R2, R2, RZ, 0x2 ;  /* 0x0000000202007211 */ /* 0x000fc800078f10ff */
[----:B------:R-:W-:Y:S01]  /*0190*/  LOP3.LUT R23, R0, 0xfffffffc, RZ, 0xc0, !PT ;  /* 0xfffffffc00177812 */ /* 0x000fe200078ec0ff */
[----:B------:R-:W-:-:S04]  /*01a0*/  HFMA2.MMA R0, -RZ, RZ, 0, 0 ;  /* 0x00000000ff007435 */ /* 0x000fc800000001ff */
[----:B------:R-:W-:Y:S02]  /*01b0*/  IMAD.IADD R23, R2, 0x1, -R23 ;  /* 0x0000000102177824 */ /* 0x000fe400078e0a17 */
[----:B------:R-:W3:Y:S02]  /*01c0*/  LDC.64 R2, c[0x0][0x210] ;  /* 0x00008400ff027b82 */ /* 0x000ee40000000a00 */
[----:B--2---:R-:W-:-:S05]  /*01d0*/  IMAD.WIDE R12, R23, 0x4, R12 ;  /* 0x00000004170c7825 */ /* 0x004fca00078e020c */
[----:B------:R-:W2:Y:S04]  /*01e0*/  @!P0 LDG.E.EL R16, desc[UR4][R12.64] ;  /* 0x000000040c108981 */ /* 0x000ea8000c2e1900 */
[----:B------:R4:W2:Y:S01]  /*01f0*/  @!P0 LDG.E.EL R0, desc[UR4][R12.64] ;  /* 0x000000040c008981 */ /* 0x0008a2000c2e1900 */
[----:B-----5:R-:W-:-:S05]  /*0200*/  IMAD.WIDE R20, R23, 0x4, R20 ;  /* 0x0000000417147825 */ /* 0x020fca00078e0214 */
[----:B------:R-:W5:Y:S01]  /*0210*/  @!P0 LDG.E.EL R18, desc[UR4][R20.64] ;  /* 0x0000000414128981 */ /* 0x000f62000c2e1900 */
[----:B----4-:R-:W-:-:S03]  /*0220*/  IMAD.WIDE R12, R23, 0x4, R24 ;  /* 0x00000004170c7825 */ /* 0x010fc600078e0218 */
[----:B------:R-:W4:Y:S01]  /*0230*/  @!P0 LDG.E.EL R17, desc[UR4][R20.64] ;  /* 0x0000000414118981 */ /* 0x000f22000c2e1900 */
[----:B---3--:R-:W-:-:S03]  /*0240*/  IMAD.WIDE R2, R15, 0x4, R2 ;  /* 0x000000040f027825 */ /* 0x008fc600078e0202 */
[----:B------:R-:W3:Y:S04]  /*0250*/  @!P0 LDG.E.EL R14, desc[UR4][R12.64] ;  /* 0x000000040c0e8981 */ /* 0x000ee8000c2e1900 */
[----:B------:R-:W3:Y:S01]  /*0260*/  @!P0 LDG.E.64 R8, desc[UR4][R2.64] ;  /* 0x0000000402088981 */ /* 0x000ee2000c1e1b00 */
[----:B------:R-:W-:-:S03]  /*0270*/  CS2R R24, SRZ ;  /* 0x0000000000187805 */ /* 0x000fc6000001ff00 */
[----:B------:R-:W3:Y:S01]  /*0280*/  @!P0 LDG.E.EL R19, desc[UR4][R12.64] ;  /* 0x000000040c138981 */ /* 0x000ee2000c2e1900 */
[----:B0-----:R-:W-:-:S04]  /*0290*/  IMAD.WIDE R10, R23, 0x4, R10 ;  /* 0x00000004170a7825 */ /* 0x001fc800078e020a */
[----:B------:R-:W-:Y:S01]  /*02a0*/  IMAD.WIDE R6, R23, 0x4, R6 ;  /* 0x0000000417067825 */ /* 0x000fe200078e0206 */
[----:B------:R-:W-:Y:S01]  /*02b0*/  CS2R R22, SRZ ;  /* 0x0000000000167805 */ /* 0x000fe2000001ff00 */
[----:B------:R-:W4:Y:S02]  /*02c0*/  @!P0 LDG.E.EL R26, desc[UR4][R10.64] ;  /* 0x000000040a1a8981 */ /* 0x000f24000c2e1900 */
[C---:B-1----:R-:W-:Y:S02]  /*02d0*/  IMAD.WIDE R4, R15.reuse, 0x4, R4 ;  /* 0x000000040f047825 */ /* 0x042fe400078e0204 */
[----:B------:R-:W4:Y:S04]  /*02e0*/  @!P0 LDG.E.EL R25, desc[UR4][R6.64] ;  /* 0x0000000406198981 */ /* 0x000f28000c2e1900 */
[----:B------:R-:W4:Y:S04]  /*02f0*/  @!P0 LDG.E.EL R27, desc[UR4][R10.64] ;  /* 0x000000040a1b8981 */ /* 0x000f28000c2e1900 */
[----:B------:R0:W4:Y:S04]  /*0300*/  @!P0 LDG.E.EL R24, desc[UR4][R6.64] ;  /* 0x0000000406188981 */ /* 0x000128000c2e1900 */
[----:B------:R1:W4:Y:S01]  /*0310*/  @!P0 LDG.E.64 R22, desc[UR4][R4.64] ;  /* 0x0000000404168981 */ /* 0x000322000c1e1b00 */
[----:B0-----:R-:W-:Y:S01]  /*0320*/  MOV R7, 0x3e800000 ;  /* 0x3e80000000077802 */ /* 0x001fe20000000f00 */
[----:B-1----:R-:W0:Y:S02]  /*0330*/  LDC.64 R4, c[0x0][0x248] ;  /* 0x00009200ff047b82 */ /* 0x002e240000000a00 */
[----:B0-----:R-:W-:-:S04]  /*0340*/  IMAD.WIDE R4, R15, 0x4, R4 ;  /* 0x000000040f047825 */ /* 0x001fc800078e0204 */
[----:B--2---:R-:W-:Y:S01]  /*0350*/  FADD R16, R16, 0.0010000000474974513054 ;  /* 0x3a83126f10107421 */ /* 0x004fe20000000000 */
[----:B------:R-:W-:-:S03]  /*0360*/  FADD R0, R0, 0.0010000000474974513054 ;  /* 0x3a83126f00007421 */ /* 0x000fc60000000000 */
[----:B------:R-:W0:Y:S08]  /*0370*/  MUFU.SQRT R13, R16 ;  /* 0x00000010000d7308 */ /* 0x000e300000002000 */
[----:B------:R-:W1:Y:S01]  /*0380*/  MUFU.SQRT R12, R0 ;  /* 0x00000000000c7308 */ /* 0x000e620000002000 */
[C---:B0-----:R-:W-:Y:S02]  /*0390*/  FSETP.GT.AND P2, PT, R13.reuse, 8.50705917302346158658e+37, PT ;  /* 0x7e8000000d00780b */ /* 0x041fe40003f44000 */
[----:B------:R-:W-:-:S02]  /*03a0*/  FSETP.GEU.AND P4, PT, R13, 1.175494350822287508e-38, PT ;  /* 0x008000000d00780b */ /* 0x000fc40003f8e000 */
[C---:B-1----:R-:W-:Y:S02]  /*03b0*/  FSETP.GT.AND P1, PT, R12.reuse, 8.50705917302346158658e+37, PT ;  /* 0x7e8000000c00780b */ /* 0x042fe40003f24000 */
[----:B------:R-:W-:-:S07]  /*03c0*/  FSETP.GEU.AND P3, PT, R12, 1.175494350822287508e-38, PT ;  /* 0x008000000c00780b */ /* 0x000fce0003f6e000 */
[----:B------:R-:W-:-:S04]  /*03d0*/  @P2 FMUL R13, R13, 0.25 ;  /* 0x3e8000000d0d2820 */ /* 0x000fc80000400000 */
[----:B------:R-:W-:Y:S01]  /*03e0*/  @!P4 FMUL R13, R13, 16777216 ;  /* 0x4b8000000d0dc820 */ /* 0x000fe20000400000 */
[----:B------:R-:W-:-:S04]  /*03f0*/  @P1 FMUL R12, R12, 0.25 ;  /* 0x3e8000000c0c1820 */ /* 0x000fc80000400000 */
[----:B------:R-:W-:Y:S01]  /*0400*/  @!P3 FMUL R12, R12, 16777216 ;  /* 0x4b8000000c0cb820 */ /* 0x000fe20000400000 */
[----:B------:R-:W0:Y:S01]  /*0410*/  MUFU.RCP R13, R13 ;  /* 0x0000000d000d7308 */ /* 0x000e220000001000 */
[----:B------:R-:W-:-:S07]  /*0420*/  FSEL R0, R7, 1, P2 ;  /* 0x3f80000007007808 */ /* 0x000fce0001000000 */
[----:B------:R-:W1:Y:S01]  /*0430*/  MUFU.RCP R12, R12 ;  /* 0x0000000c000c7308 */ /* 0x000e620000001000 */
[----:B------:R-:W-:Y:S01]  /*0440*/  FSEL R7, R7, 1, P1 ;  /* 0x3f80000007077808 */ /* 0x000fe20000800000 */
[----:B------:R-:W-:Y:S01]  /*0450*/  @!P4 FMUL R0, R0, 16777216 ;  /* 0x4b8000000000c820 */ /* 0x000fe20000400000 */
[----:B---3--:R-:W-:Y:S01]  /*0460*/  FADD R9, R14, R9 ;  /* 0x000000090e097221 */ /* 0x008fe20000000000 */
[----:B------:R-:W-:Y:S02]  /*0470*/  FADD R8, R19, R8 ;  /* 0x0000000813087221 */ /* 0x000fe40000000000 */
[----:B------:R-:W-:Y:S01]  /*0480*/  @!P3 FMUL R7, R7, 16777216 ;  /* 0x4b8000000707b820 */ /* 0x000fe20000400000 */
[----:B0-----:R-:W-:Y:S01]  /*0490*/  FMUL R0, R13, R0 ;  /* 0x000000000d007220 */ /* 0x001fe20000400000 */
[----:B-----5:R-:W-:Y:S01]  /*04a0*/  FADD R11, R9, -R18 ;  /* 0x80000012090b7221 */ /* 0x020fe20000000000 */
[----:B----4-:R-:W-:-:S03]  /*04b0*/  FADD R6, R8, -R17 ;  /* 0x8000001108067221 */ /* 0x010fc60000000000 */
[----:B------:R-:W-:Y:S01]  /*04c0*/  FMUL R0, R0, R11 ;  /* 0x0000000b00007220 */ /* 0x000fe20000400000 */
[----:B-1----:R-:W-:-:S03]  /*04d0*/  FMUL R7, R12, R7 ;  /* 0x000000070c077220 */ /* 0x002fc60000400000 */
[----:B------:R-:W-:Y:S01]  /*04e0*/  FFMA R0, R0, R26, R25 ;  /* 0x0000001a00007223 */ /* 0x000fe20000000019 */
[----:B------:R-:W-:-:S04]  /*04f0*/  FMUL R7, R7, R6 ;  /* 0x0000000607077220 */ /* 0x000fc80000400000 */
[C---:B------:R-:W-:Y:S01]  /*0500*/  FSETP.GEU.AND P1, PT, R0.reuse, -R23, PT ;  /* 0x800000170000720b */ /* 0x040fe20003f2e000 */
[----:B------:R-:W-:Y:S01]  /*0510*/  FFMA R7, R7, R27, R24 ;  /* 0x0000001b07077223 */ /* 0x000fe20000000018 */
[----:B------:R-:W-:-:S03]  /*0520*/  FADD R23, R0, R23 ;  /* 0x0000001700177221 */ /* 0x000fc60000000000 */
[C---:B------:R-:W-:Y:S01]  /*0530*/  FADD R0, R7.reuse, R22 ;  /* 0x0000001607007221 */ /* 0x040fe20000000000 */
[----:B------:R-:W-:Y:S02]  /*0540*/  FSETP.GEU.AND P2, PT, R7, -R22, PT ;  /* 0x800000160700720b */ /* 0x000fe40003f4e000 */
[----:B------:R-:W-:Y:S02]  /*0550*/  FSEL R23, R23, RZ, P1 ;  /* 0x000000ff17177208 */ /* 0x000fe40000800000 */
[----:B------:R-:W-:Y:S02]  /*0560*/  FSEL R22, R0, RZ, P2 ;  /* 0x000000ff00167208 */ /* 0x000fe40001000000 */
[----:B------:R-:W-:Y:S02]  /*0570*/  FSETP.GTU.AND P2, PT, R23, RZ, PT ;  /* 0x000000ff1700720b */ /* 0x000fe40003f4c000 */
[----:B------:R-:W-:Y:S02]  /*0580*/  FSETP.GTU.AND P3, PT, R22, RZ, PT ;  /* 0x000000ff1600720b */ /* 0x000fe40003f6c000 */
[----:B------:R-:W-:Y:S01]  /*0590*/  IADD3 R6, P1, R15, UR6, RZ ;  /* 0x000000060f067c10 */ /* 0x000fe2000ff3e0ff */
[----:B------:R0:W-:Y:S01]  /*05a0*/  @!P0 STG.E.64 desc[UR4][R2.64], R8 ;  /* 0x0000000802008986 */ /* 0x0001e2000c101b04 */
[----:B------:R-:W-:-:S02]  /*05b0*/  SEL R11, RZ, 0x100, P2 ;  /* 0x00000100ff0b7807 */ /* 0x000fc40001000000 */
[----:B------:R-:W-:Y:S01]  /*05c0*/  SEL R0, RZ, 0x1, P3 ;  /* 0x00000001ff007807 */ /* 0x000fe20001800000 */
[----:B------:R0:W-:Y:S01]  /*05d0*/  @!P0 STG.E.64 desc[UR4][R4.64], R22 ;  /* 0x0000001604008986 */ /* 0x0001e2000c101b04 */
[----:B------:R-:W-:-:S03]  /*05e0*/  LEA.HI.X.SX32 R7, R15, UR7, 0x1, P1 ;  /* 0x000000070f077c11 */ /* 0x000fc600088f0eff */
[----:B------:R-:W-:Y:S01]  /*05f0*/  IMAD.IADD R11, R0, 0x1, R11 ;  /* 0x00000001000b7824 */ /* 0x000fe200078e020b */
[----:B0-----:R-:W-:Y:S06]  /*0600*/  @P0 EXIT ;  /* 0x000000000000094d */ /* 0x001fec0003800000 */
[----:B------:R-:W-:Y:S01]  /*0610*/  STG.E.U16 desc[UR4][R6.64], R11 ;  /* 0x0000000b06007986 */ /* 0x000fe2000c101504 */
[----:B------:R-:W-:Y:S05]  /*0620*/  EXIT ;  /* 0x000000000000794d */ /* 0x000fea0003800000 */
.L_x_0:
[----:B------:R-:W-:-:S00]  /*0630*/  BRA `(.L_x_0) ;  /* 0xfffffffc00fc7947 */ /* 0x000fc0000383ffff */
[----:B------:R-:W-:-:S00]  /*0640*/  NOP ;  /* 0x0000000000007918 */ /* 0x000fc00000000000 */
        /* <DEDUP_REMOVED lines=11> */
.L_x_1:


//--------------------- .nv.global.init           --------------------------
	.section	.nv.global.init,"aw",@progbits
.nv.global.init:
	.type		_$_str,@object
	.size		_$_str,(_$_str_$_2 - _$_str)
_$_str:
        /*0000*/ 	.byte	0x5f, 0x5f, 0x43, 0x55, 0x44, 0x41, 0x5f, 0x46, 0x54, 0x5a, 0x00
	.type		_$_str_$_2,@object
	.size		_$_str_$_2,(.L_1 - _$_str_$_2)
_$_str_$_2:
        /*000b*/ 	.byte	0x5f, 0x5f, 0x43, 0x55, 0x44, 0x41, 0x5f, 0x50, 0x52, 0x45, 0x43, 0x5f, 0x53, 0x51, 0x52, 0x54
        /*001b*/ 	.byte	0x00
.L_1:


//--------------------- .nv.constant0.triton_poi_fused__native_batch_norm_legit_no_training_add_convolution_relu_threshold_backward_2 --------------------------
	.section	.nv.constant0.triton_poi_fused__native_batch_norm_legit_no_training_add_convolution_relu_threshold_backward_2,"a",@progbits
	.sectionflags	@""
	.align	4
.nv.constant0.triton_poi_fused__native_batch_norm_legit_no_training_add_convolution_relu_threshold_backward_2:
	.zero		604
